	.headerflags	@"EF_CUDA_TEXMODE_UNIFIED EF_CUDA_64BIT_ADDRESS EF_CUDA_ACCELERATORS EF_CUDA_SM90 EF_CUDA_VIRTUAL_SM(EF_CUDA_SM90)"
	.elftype	@"ET_EXEC"


//--------------------- .nv.info                  --------------------------
	.section	.nv.info,"",@"SHT_CUDA_INFO"
	.align	4


	//----- nvinfo : EIATTR_REGCOUNT
	.align		4
        /*0000*/ 	.byte	0x04, 0x2f
        /*0002*/ 	.short	(.L_1 - .L_0)
	.align		4
.L_0:
        /*0004*/ 	.word	index@(triton_poi_fused_max_pool2d_with_indices_8)
        /*0008*/ 	.word	0x00000017


	//----- nvinfo : EIATTR_MIN_STACK_SIZE
	.align		4
.L_1:
        /*000c*/ 	.byte	0x04, 0x12
        /*000e*/ 	.short	(.L_3 - .L_2)
	.align		4
.L_2:
        /*0010*/ 	.word	index@(triton_poi_fused_max_pool2d_with_indices_8)
        /*0014*/ 	.word	0x00000000


	//----- nvinfo : EIATTR_FRAME_SIZE
	.align		4
.L_3:
        /*0018*/ 	.byte	0x04, 0x11
        /*001a*/ 	.short	(.L_5 - .L_4)
	.align		4
.L_4:
        /*001c*/ 	.word	index@(triton_poi_fused_max_pool2d_with_indices_8)
        /*0020*/ 	.word	0x00000000


	//----- nvinfo : EIATTR_MIN_STACK_SIZE
	.align		4
.L_5:
        /*0024*/ 	.byte	0x04, 0x12
        /*0026*/ 	.short	(.L_7 - .L_6)
	.align		4
.L_6:
        /*0028*/ 	.word	index@(triton_poi_fused_max_pool2d_with_indices_8)
        /*002c*/ 	.word	0x00000000
.L_7:


//--------------------- .nv.info.triton_poi_fused_max_pool2d_with_indices_8 --------------------------
	.section	.nv.info.triton_poi_fused_max_pool2d_with_indices_8,"",@"SHT_CUDA_INFO"
	.sectionflags	@""
	.align	4


	//----- nvinfo : EIATTR_CUDA_API_VERSION
	.align		4
        /*0000*/ 	.byte	0x04, 0x37
        /*0002*/ 	.short	(.L_9 - .L_8)
.L_8:
        /*0004*/ 	.word	0x0000007c


	//----- nvinfo : EIATTR_KPARAM_INFO
	.align		4
.L_9:
        /*0008*/ 	.byte	0x04, 0x17
        /*000a*/ 	.short	(.L_11 - .L_10)
.L_10:
        /*000c*/ 	.word	0x00000000
        /*0010*/ 	.short	0x0003
        /*0012*/ 	.short	0x0018
        /*0014*/ 	.byte	0x00, 0xf0, 0x11, 0x00


	//----- nvinfo : EIATTR_KPARAM_INFO
	.align		4
.L_11:
        /*0018*/ 	.byte	0x04, 0x17
        /*001a*/ 	.short	(.L_13 - .L_12)
.L_12:
        /*001c*/ 	.word	0x00000000
        /*0020*/ 	.short	0x0002
        /*0022*/ 	.short	0x0010
        /*0024*/ 	.byte	0x00, 0xf4, 0x21, 0x00


	//----- nvinfo : EIATTR_KPARAM_INFO
	.align		4
.L_13:
        /*0028*/ 	.byte	0x04, 0x17
        /*002a*/ 	.short	(.L_15 - .L_14)
.L_14:
        /*002c*/ 	.word	0x00000000
        /*0030*/ 	.short	0x0001
        /*0032*/ 	.short	0x0008
        /*0034*/ 	.byte	0x00, 0xf4, 0x21, 0x00


	//----- nvinfo : EIATTR_KPARAM_INFO
	.align		4
.L_15:
        /*0038*/ 	.byte	0x04, 0x17
        /*003a*/ 	.short	(.L_17 - .L_16)
.L_16:
        /*003c*/ 	.word	0x00000000
        /*0040*/ 	.short	0x0000
        /*0042*/ 	.short	0x0000
        /*0044*/ 	.byte	0x00, 0xf4, 0x21, 0x00


	//----- nvinfo : EIATTR_SPARSE_MMA_MASK
	.align		4
.L_17:
        /*0048*/ 	.byte	0x03, 0x50
        /*004a*/ 	.short	0x0000


	//----- nvinfo : EIATTR_MAXREG_COUNT
	.align		4
        /*004c*/ 	.byte	0x03, 0x1b
        /*004e*/ 	.short	0x00ff


	//----- nvinfo : EIATTR_EXIT_INSTR_OFFSETS
	.align		4
        /*0050*/ 	.byte	0x04, 0x1c
        /*0052*/ 	.short	(.L_19 - .L_18)


	//   ....[0]....
.L_18:
        /*0054*/ 	.word	0x000004e0


	//   ....[1]....
        /*0058*/ 	.word	0x00000500


	//----- nvinfo : EIATTR_REQNTID
	.align		4
.L_19:
        /*005c*/ 	.byte	0x04, 0x10
        /*005e*/ 	.short	(.L_21 - .L_20)
.L_20:
        /*0060*/ 	.word	0x00000080
        /*0064*/ 	.word	0x00000001
        /*0068*/ 	.word	0x00000001


	//----- nvinfo : EIATTR_CBANK_PARAM_SIZE
	.align		4
.L_21:
        /*006c*/ 	.byte	0x03, 0x19
        /*006e*/ 	.short	0x001c


	//----- nvinfo : EIATTR_PARAM_CBANK
	.align		4
        /*0070*/ 	.byte	0x04, 0x0a
        /*0072*/ 	.short	(.L_23 - .L_22)
	.align		4
.L_22:
        /*0074*/ 	.word	index@(.nv.constant0.triton_poi_fused_max_pool2d_with_indices_8)
        /*0078*/ 	.short	0x0210
        /*007a*/ 	.short	0x001c


	//----- nvinfo : EIATTR_SW_WAR
	.align		4
.L_23:
        /*007c*/ 	.byte	0x04, 0x36
        /*007e*/ 	.short	(.L_25 - .L_24)
.L_24:
        /*0080*/ 	.word	0x00000008
.L_25:


//--------------------- .nv.callgraph             --------------------------
	.section	.nv.callgraph,"",@"SHT_CUDA_CALLGRAPH"
	.align	4
	.sectionentsize	8
	.align		4
        /*0000*/ 	.word	0x00000000
	.align		4
        /*0004*/ 	.word	0xffffffff
	.align		4
        /*0008*/ 	.word	0x00000000
	.align		4
        /*000c*/ 	.word	0xfffffffe
	.align		4
        /*0010*/ 	.word	0x00000000
	.align		4
        /*0014*/ 	.word	0xfffffffd
	.align		4
        /*0018*/ 	.word	0x00000000
	.align		4
        /*001c*/ 	.word	0xfffffffc


//--------------------- .text.triton_poi_fused_max_pool2d_with_indices_8 --------------------------
	.section	.text.triton_poi_fused_max_pool2d_with_indices_8,"ax",@progbits
	.align	128
        .global         triton_poi_fused_max_pool2d_with_indices_8
        .type           triton_poi_fused_max_pool2d_with_indices_8,@function
        .size           triton_poi_fused_max_pool2d_with_indices_8,(.L_x_1 - triton_poi_fused_max_pool2d_with_indices_8)
        .other          triton_poi_fused_max_pool2d_with_indices_8,@"STO_CUDA_ENTRY STV_DEFAULT"
triton_poi_fused_max_pool2d_with_indices_8:
.text.triton_poi_fused_max_pool2d_with_indices_8:
[----:B------:R-:W0:Y:S02]  /*0000*/  LDC R1, c[0x0][0x28] ;  /* 0x00000a00ff017b82 */ /* 0x000e240000000800 */
[----:B------:R-:W1:Y:S01]  /*0010*/  S2R R0, SR_TID.X ;  /* 0x0000000000007919 */ /* 0x000e620000002100 */
[----:B------:R-:W-:Y:S01]  /*0020*/  ULDC.64 UR4, c[0x0][0x208] ;  /* 0x0000820000047ab9 */ /* 0x000fe20000000a00 */
[----:B------:R-:W2:Y:S01]  /*0030*/  S2R R3, SR_CTAID.X ;  /* 0x0000000000037919 */ /* 0x000ea20000002500 */
[----:B------:R-:W-:Y:S01]  /*0040*/  CS2R R18, SRZ ;  /* 0x0000000000127805 */ /* 0x000fe2000001ff00 */
[----:B------:R-:W-:Y:S01]  /*0050*/  IMAD.MOV.U32 R20, RZ, RZ, RZ ;  /* 0x000000ffff147224 */ /* 0x000fe200078e00ff */
[----:B------:R-:W-:Y:S01]  /*0060*/  ULDC.64 UR6, c[0x0][0x220] ;  /* 0x0000880000067ab9 */ /* 0x000fe20000000a00 */
[----:B-1----:R-:W-:Y:S01]  /*0070*/  IMAD.SHL.U32 R0, R0, 0x2, RZ ;  /* 0x0000000200007824 */ /* 0x002fe200078e00ff */
[----:B--2---:R-:W-:-:S04]  /*0080*/  SHF.R.S32.HI R7, RZ, 0x17, R3 ;  /* 0x00000017ff077819 */ /* 0x004fc80000011403 */
[----:B------:R-:W-:Y:S02]  /*0090*/  LOP3.LUT R0, R0, 0xfe, RZ, 0xc0, !PT ;  /* 0x000000fe00007812 */ /* 0x000fe400078ec0ff */
[----:B------:R-:W-:-:S03]  /*00a0*/  SGXT R7, R7, 0x1 ;  /* 0x000000010707781a */ /* 0x000fc60000000200 */
[----:B------:R-:W-:Y:S02]  /*00b0*/  IMAD R0, R3, 0x100, R0 ;  /* 0x0000010003007824 */ /* 0x000fe400078e0200 */
[----:B------:R-:W1:Y:S02]  /*00c0*/  LDC.64 R2, c[0x0][0x210] ;  /* 0x00008400ff027b82 */ /* 0x000e640000000a00 */
[C---:B------:R-:W-:Y:S01]  /*00d0*/  VIADD R4, R0.reuse, 0x1 ;  /* 0x0000000100047836 */ /* 0x040fe20000000000 */
[----:B------:R-:W-:Y:S02]  /*00e0*/  SHF.R.S32.HI R5, RZ, 0x1f, R0 ;  /* 0x0000001fff057819 */ /* 0x000fe40000011400 */
[----:B------:R-:W-:Y:S02]  /*00f0*/  ISETP.GE.AND P0, PT, R0, 0x300, PT ;  /* 0x000003000000780c */ /* 0x000fe40003f06270 */
[----:B------:R-:W-:Y:S02]  /*0100*/  LEA.HI R5, R5, R0, RZ, 0x2 ;  /* 0x0000000005057211 */ /* 0x000fe400078f10ff */
[----:B------:R-:W-:-:S03]  /*0110*/  LEA.HI R7, R7, R4, RZ, 0x2 ;  /* 0x0000000407077211 */ /* 0x000fc600078f10ff */
[----:B------:R-:W-:Y:S01]  /*0120*/  IMAD.SHL.U32 R6, R5, 0x4, RZ ;  /* 0x0000000405067824 */ /* 0x000fe200078e00ff */
[----:B------:R-:W-:Y:S02]  /*0130*/  LOP3.LUT R7, R7, 0x7ffffffc, RZ, 0xc0, !PT ;  /* 0x7ffffffc07077812 */ /* 0x000fe400078ec0ff */
[----:B------:R-:W-:Y:S02]  /*0140*/  LOP3.LUT R5, R5, 0x7ffffffc, RZ, 0xc0, !PT ;  /* 0x7ffffffc05057812 */ /* 0x000fe400078ec0ff */
[----:B------:R-:W-:Y:S01]  /*0150*/  LOP3.LUT R9, R6, 0xfffffff0, RZ, 0xc0, !PT ;  /* 0xfffffff006097812 */ /* 0x000fe200078ec0ff */
[----:B------:R-:W-:Y:S02]  /*0160*/  IMAD.IADD R7, R4, 0x1, -R7 ;  /* 0x0000000104077824 */ /* 0x000fe400078e0a07 */
[----:B------:R-:W-:Y:S02]  /*0170*/  IMAD.IADD R8, R0, 0x1, -R5 ;  /* 0x0000000100087824 */ /* 0x000fe400078e0a05 */
[--C-:B------:R-:W-:Y:S01]  /*0180*/  IMAD R17, R7, 0x2, R9.reuse ;  /* 0x0000000207117824 */ /* 0x100fe200078e0209 */
[----:B------:R-:W-:Y:S01]  /*0190*/  CS2R R6, SRZ ;  /* 0x0000000000067805 */ /* 0x000fe2000001ff00 */
[----:B------:R-:W-:-:S02]  /*01a0*/  IMAD R9, R8, 0x2, R9 ;  /* 0x0000000208097824 */ /* 0x000fc400078e0209 */
[----:B-1----:R-:W-:-:S04]  /*01b0*/  IMAD.WIDE R4, R17, 0x4, R2 ;  /* 0x0000000411047825 */ /* 0x002fc800078e0202 */
[----:B------:R-:W-:Y:S01]  /*01c0*/  VIADD R15, R17, 0x8 ;  /* 0x00000008110f7836 */ /* 0x000fe20000000000 */
[----:B------:R-:W2:Y:S01]  /*01d0*/  @!P0 LDG.E.EL R6, desc[UR4][R4.64] ;  /* 0x0000000404068981 */ /* 0x000ea2000c2e1900 */
[----:B------:R-:W-:-:S03]  /*01e0*/  IMAD.WIDE R10, R9, 0x4, R2 ;  /* 0x00000004090a7825 */ /* 0x000fc600078e0202 */
[----:B------:R1:W2:Y:S01]  /*01f0*/  @!P0 LDG.E.EL R7, desc[UR4][R4.64+0x4] ;  /* 0x0000040404078981 */ /* 0x0002a2000c2e1900 */
[----:B------:R-:W-:Y:S02]  /*0200*/  IMAD.MOV.U32 R8, RZ, RZ, RZ ;  /* 0x000000ffff087224 */ /* 0x000fe400078e00ff */
[--C-:B------:R-:W-:Y:S01]  /*0210*/  IMAD.WIDE R14, R15, 0x4, R2.reuse ;  /* 0x000000040f0e7825 */ /* 0x100fe200078e0202 */
[----:B------:R-:W3:Y:S03]  /*0220*/  @!P0 LDG.E.EL R18, desc[UR4][R10.64] ;  /* 0x000000040a128981 */ /* 0x000ee6000c2e1900 */
[----:B------:R-:W-:Y:S01]  /*0230*/  VIADD R13, R9, 0x8 ;  /* 0x00000008090d7836 */ /* 0x000fe20000000000 */
[----:B------:R-:W3:Y:S03]  /*0240*/  @!P0 LDG.E.EL R20, desc[UR4][R10.64+0x4] ;  /* 0x000004040a148981 */ /* 0x000ee6000c2e1900 */
[----:B------:R-:W-:Y:S01]  /*0250*/  IMAD.WIDE R12, R13, 0x4, R2 ;  /* 0x000000040d0c7825 */ /* 0x000fe200078e0202 */
[----:B------:R-:W4:Y:S03]  /*0260*/  @!P0 LDG.E.EL R8, desc[UR4][R14.64] ;  /* 0x000000040e088981 */ /* 0x000f26000c2e1900 */
[----:B------:R-:W-:Y:S01]  /*0270*/  VIADD R9, R9, 0x9 ;  /* 0x0000000909097836 */ /* 0x000fe20000000000 */
[----:B------:R-:W5:Y:S01]  /*0280*/  @!P0 LDG.E.EL R19, desc[UR4][R12.64] ;  /* 0x000000040c138981 */ /* 0x000f62000c2e1900 */
[----:B-1----:R-:W-:-:S02]  /*0290*/  IMAD.MOV.U32 R4, RZ, RZ, RZ ;  /* 0x000000ffff047224 */ /* 0x002fc400078e00ff */
[----:B------:R-:W-:Y:S02]  /*02a0*/  VIADD R5, R17, 0x9 ;  /* 0x0000000911057836 */ /* 0x000fe40000000000 */
[----:B------:R-:W-:-:S04]  /*02b0*/  IMAD.WIDE R16, R9, 0x4, R2 ;  /* 0x0000000409107825 */ /* 0x000fc800078e0202 */
[----:B------:R-:W-:Y:S01]  /*02c0*/  IMAD.WIDE R2, R5, 0x4, R2 ;  /* 0x0000000405027825 */ /* 0x000fe200078e0202 */
[----:B------:R-:W5:Y:S03]  /*02d0*/  @!P0 LDG.E.EL R4, desc[UR4][R16.64] ;  /* 0x0000000410048981 */ /* 0x000f66000c2e1900 */
[----:B------:R-:W-:-:S06]  /*02e0*/  IMAD.MOV.U32 R5, RZ, RZ, RZ ;  /* 0x000000ffff057224 */ /* 0x000fcc00078e00ff */
[----:B------:R1:W5:Y:S02]  /*02f0*/  @!P0 LDG.E.EL R5, desc[UR4][R2.64] ;  /* 0x0000000402058981 */ /* 0x000364000c2e1900 */
[----:B-1----:R-:W1:Y:S02]  /*0300*/  LDC.64 R2, c[0x0][0x218] ;  /* 0x00008600ff027b82 */ /* 0x002e640000000a00 */
[----:B-1----:R-:W-:Y:S01]  /*0310*/  IMAD.WIDE R2, R0, 0x4, R2 ;  /* 0x0000000400027825 */ /* 0x002fe200078e0202 */
[C---:B--2---:R-:W-:Y:S02]  /*0320*/  FSETP.GT.AND P4, PT, R7.reuse, R6, PT ;  /* 0x000000060700720b */ /* 0x044fe40003f84000 */
[----:B------:R-:W-:Y:S02]  /*0330*/  FSETP.NAN.AND P2, PT, R7, R7, PT ;  /* 0x000000070700720b */ /* 0x000fe40003f48000 */
[----:B---3--:R-:W-:Y:S02]  /*0340*/  FSETP.GT.AND P5, PT, R20, R18, PT ;  /* 0x000000121400720b */ /* 0x008fe40003fa4000 */
[----:B----4-:R-:W-:-:S07]  /*0350*/  FSETP.NAN.AND P1, PT, R8, R8, PT ;  /* 0x000000080800720b */ /* 0x010fce0003f28000 */
[----:B------:R-:W-:Y:S02]  /*0360*/  @!P4 SEL R7, R7, R6, P2 ;  /* 0x000000060707c207 */ /* 0x000fe40001000000 */
[----:B-----5:R-:W-:Y:S02]  /*0370*/  FSETP.NAN.AND P6, PT, R19, R19, PT ;  /* 0x000000131300720b */ /* 0x020fe40003fc8000 */
[C---:B------:R-:W-:Y:S02]  /*0380*/  FSETP.NAN.AND P2, PT, R20.reuse, R20, PT ;  /* 0x000000141400720b */ /* 0x040fe40003f48000 */
[----:B------:R-:W-:Y:S02]  /*0390*/  FSETP.GEU.AND P3, PT, R7, R8, PT ;  /* 0x000000080700720b */ /* 0x000fe40003f6e000 */
[----:B------:R-:W-:Y:S02]  /*03a0*/  @!P5 SEL R20, R20, R18, P2 ;  /* 0x000000121414d207 */ /* 0x000fe40001000000 */
[----:B------:R-:W-:-:S02]  /*03b0*/  @!P1 SEL R8, R8, R7, !P3 ;  /* 0x0000000708089207 */ /* 0x000fc40005800000 */
[----:B------:R-:W-:Y:S02]  /*03c0*/  FSETP.NAN.AND P1, PT, R4, R4, PT ;  /* 0x000000040400720b */ /* 0x000fe40003f28000 */
[----:B------:R-:W-:-:S04]  /*03d0*/  FSETP.GEU.AND P2, PT, R20, R19, PT ;  /* 0x000000131400720b */ /* 0x000fc80003f4e000 */
[----:B------:R-:W-:Y:S02]  /*03e0*/  @!P6 SEL R19, R19, R20, !P2 ;  /* 0x000000141313e207 */ /* 0x000fe40005000000 */
[----:B------:R-:W-:Y:S02]  /*03f0*/  FSETP.NAN.AND P6, PT, R5, R5, PT ;  /* 0x000000050500720b */ /* 0x000fe40003fc8000 */
[----:B------:R-:W-:Y:S02]  /*0400*/  SEL R6, RZ, 0x1, !P5 ;  /* 0x00000001ff067807 */ /* 0x000fe40006800000 */
[----:B------:R-:W-:Y:S02]  /*0410*/  FSETP.GEU.AND P5, PT, R19, R4, PT ;  /* 0x000000041300720b */ /* 0x000fe40003fae000 */
[----:B------:R-:W-:Y:S02]  /*0420*/  SEL R7, RZ, 0x1, !P4 ;  /* 0x00000001ff077807 */ /* 0x000fe40006000000 */
[----:B------:R-:W-:-:S02]  /*0430*/  @!P1 SEL R4, R4, R19, !P5 ;  /* 0x0000001304049207 */ /* 0x000fc40006800000 */
[----:B------:R-:W-:Y:S02]  /*0440*/  FSETP.GEU.AND P1, PT, R8, R5, PT ;  /* 0x000000050800720b */ /* 0x000fe40003f2e000 */
[----:B------:R-:W-:Y:S02]  /*0450*/  SEL R9, R6, 0x2, P2 ;  /* 0x0000000206097807 */ /* 0x000fe40001000000 */
[----:B------:R-:W-:Y:S02]  /*0460*/  SEL R7, R7, 0x2, P3 ;  /* 0x0000000207077807 */ /* 0x000fe40001800000 */
[----:B------:R-:W-:Y:S02]  /*0470*/  @!P6 SEL R5, R5, R8, !P1 ;  /* 0x000000080505e207 */ /* 0x000fe40004800000 */
[----:B------:R-:W-:Y:S02]  /*0480*/  IADD3 R6, P2, R0, UR6, RZ ;  /* 0x0000000600067c10 */ /* 0x000fe4000ff5e0ff */
[----:B------:R-:W-:-:S02]  /*0490*/  SEL R9, R9, 0x3, P5 ;  /* 0x0000000309097807 */ /* 0x000fc40002800000 */
[----:B------:R-:W-:Y:S01]  /*04a0*/  SEL R8, R7, 0x3, P1 ;  /* 0x0000000307087807 */ /* 0x000fe20000800000 */
[----:B------:R1:W-:Y:S01]  /*04b0*/  @!P0 STG.E.64 desc[UR4][R2.64], R4 ;  /* 0x0000000402008986 */ /* 0x0003e2000c101b04 */
[----:B------:R-:W-:-:S03]  /*04c0*/  LEA.HI.X.SX32 R7, R0, UR7, 0x1, P2 ;  /* 0x0000000700077c11 */ /* 0x000fc600090f0eff */
[----:B------:R-:W-:Y:S01]  /*04d0*/  IMAD R9, R8, 0x100, R9 ;  /* 0x0000010008097824 */ /* 0x000fe200078e0209 */
[----:B------:R-:W-:Y:S06]  /*04e0*/  @P0 EXIT ;  /* 0x000000000000094d */ /* 0x000fec0003800000 */
[----:B------:R-:W-:Y:S01]  /*04f0*/  STG.E.U16 desc[UR4][R6.64], R9 ;  /* 0x0000000906007986 */ /* 0x000fe2000c101504 */
[----:B------:R-:W-:Y:S05]  /*0500*/  EXIT ;  /* 0x000000000000794d */ /* 0x000fea0003800000 */
.L_x_0:
[----:B------:R-:W-:-:S00]  /*0510*/  BRA `(.L_x_0) ;  /* 0xfffffffc00fc7947 */ /* 0x000fc0000383ffff */
[----:B------:R-:W-:-:S00]  /*0520*/  NOP ;  /* 0x0000000000007918 */ /* 0x000fc00000000000 */
        /* <DEDUP_REMOVED lines=13> */
.L_x_1:


//--------------------- .nv.constant0.triton_poi_fused_max_pool2d_with_indices_8 --------------------------
	.section	.nv.constant0.triton_poi_fused_max_pool2d_with_indices_8,"a",@progbits
	.sectionflags	@""
	.align	4
.nv.constant0.triton_poi_fused_max_pool2d_with_indices_8:
	.zero		556
